//
// Generated by NVIDIA NVVM Compiler
//
// Compiler Build ID: CL-36424714
// Cuda compilation tools, release 13.0, V13.0.88
// Based on NVVM 20.0.0
//

.version 9.0
.target sm_100
.address_size 64

	// .globl	_Z6matmulPiS_S_i

.visible .entry _Z6matmulPiS_S_i(
	.param .u64 .ptr .align 1 _Z6matmulPiS_S_i_param_0,
	.param .u64 .ptr .align 1 _Z6matmulPiS_S_i_param_1,
	.param .u64 .ptr .align 1 _Z6matmulPiS_S_i_param_2,
	.param .u32 _Z6matmulPiS_S_i_param_3
)
{
	.reg .pred 	%p<10>;
	.reg .b32 	%r<107>;
	.reg .b64 	%rd<53>;

	ld.param.u64 	%rd7, [_Z6matmulPiS_S_i_param_0];
	ld.param.u64 	%rd8, [_Z6matmulPiS_S_i_param_1];
	ld.param.u64 	%rd6, [_Z6matmulPiS_S_i_param_2];
	ld.param.u32 	%r31, [_Z6matmulPiS_S_i_param_3];
	cvta.to.global.u64 	%rd1, %rd8;
	cvta.to.global.u64 	%rd2, %rd7;
	mov.u32 	%r33, %ctaid.y;
	mov.u32 	%r34, %ntid.y;
	mov.u32 	%r35, %tid.y;
	mad.lo.s32 	%r1, %r33, %r34, %r35;
	mov.u32 	%r36, %ctaid.x;
	mov.u32 	%r37, %ntid.x;
	mov.u32 	%r38, %tid.x;
	mad.lo.s32 	%r2, %r36, %r37, %r38;
	mov.u32 	%r39, %nctaid.x;
	mul.lo.s32 	%r3, %r37, %r39;
	setp.lt.s32 	%p1, %r31, 1;
	mov.b32 	%r106, 0;
	@%p1 bra 	$L__BB0_12;
	mul.lo.s32 	%r4, %r31, %r1;
	and.b32  	%r5, %r31, 7;
	setp.lt.u32 	%p2, %r31, 8;
	mov.b32 	%r101, 0;
	mov.u32 	%r106, %r101;
	@%p2 bra 	$L__BB0_4;
	and.b32  	%r101, %r31, 2147483640;
	neg.s32 	%r95, %r101;
	shl.b32 	%r8, %r3, 3;
	mul.wide.u32 	%rd9, %r4, 4;
	add.s64 	%rd10, %rd9, %rd2;
	add.s64 	%rd52, %rd10, 16;
	mov.b32 	%r106, 0;
	mul.wide.s32 	%rd13, %r3, 4;
	mov.u32 	%r94, %r2;
$L__BB0_3:
	.pragma "nounroll";
	ld.global.u32 	%r43, [%rd52+-16];
	mul.wide.s32 	%rd11, %r94, 4;
	add.s64 	%rd12, %rd1, %rd11;
	ld.global.u32 	%r44, [%rd12];
	mad.lo.s32 	%r45, %r44, %r43, %r106;
	ld.global.u32 	%r46, [%rd52+-12];
	add.s64 	%rd14, %rd12, %rd13;
	ld.global.u32 	%r47, [%rd14];
	mad.lo.s32 	%r48, %r47, %r46, %r45;
	ld.global.u32 	%r49, [%rd52+-8];
	add.s64 	%rd15, %rd14, %rd13;
	ld.global.u32 	%r50, [%rd15];
	mad.lo.s32 	%r51, %r50, %r49, %r48;
	ld.global.u32 	%r52, [%rd52+-4];
	add.s64 	%rd16, %rd15, %rd13;
	ld.global.u32 	%r53, [%rd16];
	mad.lo.s32 	%r54, %r53, %r52, %r51;
	ld.global.u32 	%r55, [%rd52];
	add.s64 	%rd17, %rd16, %rd13;
	ld.global.u32 	%r56, [%rd17];
	mad.lo.s32 	%r57, %r56, %r55, %r54;
	ld.global.u32 	%r58, [%rd52+4];
	add.s64 	%rd18, %rd17, %rd13;
	ld.global.u32 	%r59, [%rd18];
	mad.lo.s32 	%r60, %r59, %r58, %r57;
	ld.global.u32 	%r61, [%rd52+8];
	add.s64 	%rd19, %rd18, %rd13;
	ld.global.u32 	%r62, [%rd19];
	mad.lo.s32 	%r63, %r62, %r61, %r60;
	ld.global.u32 	%r64, [%rd52+12];
	add.s64 	%rd20, %rd19, %rd13;
	ld.global.u32 	%r65, [%rd20];
	mad.lo.s32 	%r106, %r65, %r64, %r63;
	add.s32 	%r95, %r95, 8;
	add.s32 	%r94, %r94, %r8;
	add.s64 	%rd52, %rd52, 32;
	setp.ne.s32 	%p3, %r95, 0;
	@%p3 bra 	$L__BB0_3;
$L__BB0_4:
	setp.eq.s32 	%p4, %r5, 0;
	@%p4 bra 	$L__BB0_12;
	and.b32  	%r18, %r31, 3;
	setp.lt.u32 	%p5, %r5, 4;
	@%p5 bra 	$L__BB0_7;
	add.s32 	%r67, %r101, %r4;
	mul.wide.u32 	%rd21, %r67, 4;
	add.s64 	%rd22, %rd2, %rd21;
	ld.global.u32 	%r68, [%rd22];
	mad.lo.s32 	%r69, %r101, %r3, %r2;
	mul.wide.s32 	%rd23, %r69, 4;
	add.s64 	%rd24, %rd1, %rd23;
	ld.global.u32 	%r70, [%rd24];
	mad.lo.s32 	%r71, %r70, %r68, %r106;
	cvt.u64.u32 	%rd25, %r4;
	cvt.u64.u32 	%rd26, %r101;
	add.s64 	%rd27, %rd26, %rd25;
	shl.b64 	%rd28, %rd27, 2;
	add.s64 	%rd29, %rd2, %rd28;
	ld.global.u32 	%r72, [%rd29+4];
	mul.wide.s32 	%rd30, %r3, 4;
	add.s64 	%rd31, %rd24, %rd30;
	ld.global.u32 	%r73, [%rd31];
	mad.lo.s32 	%r74, %r73, %r72, %r71;
	ld.global.u32 	%r75, [%rd29+8];
	add.s64 	%rd32, %rd31, %rd30;
	ld.global.u32 	%r76, [%rd32];
	mad.lo.s32 	%r77, %r76, %r75, %r74;
	ld.global.u32 	%r78, [%rd29+12];
	add.s64 	%rd33, %rd32, %rd30;
	ld.global.u32 	%r79, [%rd33];
	mad.lo.s32 	%r106, %r79, %r78, %r77;
	add.s32 	%r101, %r101, 4;
$L__BB0_7:
	setp.eq.s32 	%p6, %r18, 0;
	@%p6 bra 	$L__BB0_12;
	setp.eq.s32 	%p7, %r18, 1;
	@%p7 bra 	$L__BB0_10;
	add.s32 	%r81, %r101, %r4;
	mul.wide.u32 	%rd34, %r81, 4;
	add.s64 	%rd35, %rd2, %rd34;
	ld.global.u32 	%r82, [%rd35];
	mad.lo.s32 	%r83, %r101, %r3, %r2;
	mul.wide.s32 	%rd36, %r83, 4;
	add.s64 	%rd37, %rd1, %rd36;
	ld.global.u32 	%r84, [%rd37];
	mad.lo.s32 	%r85, %r84, %r82, %r106;
	cvt.u64.u32 	%rd38, %r4;
	cvt.u64.u32 	%rd39, %r101;
	add.s64 	%rd40, %rd39, %rd38;
	shl.b64 	%rd41, %rd40, 2;
	add.s64 	%rd42, %rd2, %rd41;
	ld.global.u32 	%r86, [%rd42+4];
	mul.wide.s32 	%rd43, %r3, 4;
	add.s64 	%rd44, %rd37, %rd43;
	ld.global.u32 	%r87, [%rd44];
	mad.lo.s32 	%r106, %r87, %r86, %r85;
	add.s32 	%r101, %r101, 2;
$L__BB0_10:
	and.b32  	%r88, %r31, 1;
	setp.eq.b32 	%p8, %r88, 1;
	not.pred 	%p9, %p8;
	@%p9 bra 	$L__BB0_12;
	add.s32 	%r89, %r101, %r4;
	mul.wide.u32 	%rd45, %r89, 4;
	add.s64 	%rd46, %rd2, %rd45;
	ld.global.u32 	%r90, [%rd46];
	mad.lo.s32 	%r91, %r101, %r3, %r2;
	mul.wide.s32 	%rd47, %r91, 4;
	add.s64 	%rd48, %rd1, %rd47;
	ld.global.u32 	%r92, [%rd48];
	mad.lo.s32 	%r106, %r92, %r90, %r106;
$L__BB0_12:
	cvta.to.global.u64 	%rd49, %rd6;
	mad.lo.s32 	%r93, %r1, %r3, %r2;
	mul.wide.s32 	%rd50, %r93, 4;
	add.s64 	%rd51, %rd49, %rd50;
	st.global.u32 	[%rd51], %r106;
	ret;

}


// ===== COMPILED SASS (sm_100) =====

	.target	sm_100

	.elftype	@"ET_EXEC"


//--------------------- .note.nv.tkinfo           --------------------------
	.section	.note.nv.tkinfo,"",@"SHT_NOTE"
	.sectionflags	@"SHF_NOTE_NV_TKINFO"
	.tkinfo
        /*0018*/ 	.word	0x00000002
        /*0030*/ 	.string	""
        /*0030*/ 	.string	"ptxas"
        /*0030*/ 	.string	"Cuda compilation tools, release 13.0, V13.0.88"
        /*0030*/ 	.string	"Build cuda_13.0.r13.0/compiler.36424714_0"
        /*0030*/ 	.string	"-arch sm_100 -m 64 "



//--------------------- .note.nv.cuinfo           --------------------------
	.section	.note.nv.cuinfo,"",@"SHT_NOTE"
	.sectionflags	@"SHF_NOTE_NV_CUINFO"
        /*0018*/ 	.short	0x0002
        /*001a*/ 	.short	0x0064
        /*001c*/ 	.short	0x0082
	.zero		2


//--------------------- .nv.info                  --------------------------
	.section	.nv.info,"",@"SHT_CUDA_INFO"
	.align	4


	//----- nvinfo : EIATTR_REGCOUNT
	.align		4
        /*0000*/ 	.byte	0x04, 0x2f
        /*0002*/ 	.short	(.L_1 - .L_0)
	.align		4
.L_0:
        /*0004*/ 	.word	index@(_Z6matmulPiS_S_i)
        /*0008*/ 	.word	0x00000020


	//----- nvinfo : EIATTR_FRAME_SIZE
	.align		4
.L_1:
        /*000c*/ 	.byte	0x04, 0x11
        /*000e*/ 	.short	(.L_3 - .L_2)
	.align		4
.L_2:
        /*0010*/ 	.word	index@(_Z6matmulPiS_S_i)
        /*0014*/ 	.word	0x00000000


	//----- nvinfo : EIATTR_MIN_STACK_SIZE
	.align		4
.L_3:
        /*0018*/ 	.byte	0x04, 0x12
        /*001a*/ 	.short	(.L_5 - .L_4)
	.align		4
.L_4:
        /*001c*/ 	.word	index@(_Z6matmulPiS_S_i)
        /*0020*/ 	.word	0x00000000
.L_5:


//--------------------- .nv.compat                --------------------------
	.section	.nv.compat,"",@"SHT_CUDA_COMPAT_INFO"
	.align	4
        /*0000*/ 	.byte	0x02, 0x09, 0x00, 0x00, 0x02, 0x02, 0x01, 0x00, 0x02, 0x05, 0x05, 0x00, 0x03, 0x07, 0x01, 0x01
        /*0010*/ 	.byte	0x02, 0x03, 0x00, 0x00, 0x02, 0x06, 0x01, 0x00, 0x04, 0x0b, 0x08, 0x00, 0x09, 0x00, 0x00, 0x00
        /*0020*/ 	.byte	0x00, 0x00, 0x00, 0x00


//--------------------- .nv.info._Z6matmulPiS_S_i --------------------------
	.section	.nv.info._Z6matmulPiS_S_i,"",@"SHT_CUDA_INFO"
	.sectionflags	@""
	.align	4


	//----- nvinfo : EIATTR_CUDA_API_VERSION
	.align		4
        /*0000*/ 	.byte	0x04, 0x37
        /*0002*/ 	.short	(.L_7 - .L_6)
.L_6:
        /*0004*/ 	.word	0x00000082


	//----- nvinfo : EIATTR_KPARAM_INFO
	.align		4
.L_7:
        /*0008*/ 	.byte	0x04, 0x17
        /*000a*/ 	.short	(.L_9 - .L_8)
.L_8:
        /*000c*/ 	.word	0x00000000
        /*0010*/ 	.short	0x0003
        /*0012*/ 	.short	0x0018
        /*0014*/ 	.byte	0x00, 0xf0, 0x11, 0x00


	//----- nvinfo : EIATTR_KPARAM_INFO
	.align		4
.L_9:
        /*0018*/ 	.byte	0x04, 0x17
        /*001a*/ 	.short	(.L_11 - .L_10)
.L_10:
        /*001c*/ 	.word	0x00000000
        /*0020*/ 	.short	0x0002
        /*0022*/ 	.short	0x0010
        /*0024*/ 	.byte	0x00, 0xf5, 0x21, 0x00


	//----- nvinfo : EIATTR_KPARAM_INFO
	.align		4
.L_11:
        /*0028*/ 	.byte	0x04, 0x17
        /*002a*/ 	.short	(.L_13 - .L_12)
.L_12:
        /*002c*/ 	.word	0x00000000
        /*0030*/ 	.short	0x0001
        /*0032*/ 	.short	0x0008
        /*0034*/ 	.byte	0x00, 0xf5, 0x21, 0x00


	//----- nvinfo : EIATTR_KPARAM_INFO
	.align		4
.L_13:
        /*0038*/ 	.byte	0x04, 0x17
        /*003a*/ 	.short	(.L_15 - .L_14)
.L_14:
        /*003c*/ 	.word	0x00000000
        /*0040*/ 	.short	0x0000
        /*0042*/ 	.short	0x0000
        /*0044*/ 	.byte	0x00, 0xf5, 0x21, 0x00


	//----- nvinfo : EIATTR_SPARSE_MMA_MASK
	.align		4
.L_15:
        /*0048*/ 	.byte	0x03, 0x50
        /*004a*/ 	.short	0x0000


	//----- nvinfo : EIATTR_MAXREG_COUNT
	.align		4
        /*004c*/ 	.byte	0x03, 0x1b
        /*004e*/ 	.short	0x00ff


	//----- nvinfo : EIATTR_MERCURY_ISA_VERSION
	.align		4
        /*0050*/ 	.byte	0x03, 0x5f
        /*0052*/ 	.short	0x0101


	//----- nvinfo : EIATTR_VRC_CTA_INIT_COUNT
	.align		4
        /*0054*/ 	.byte	0x02, 0x4a
	.zero		1
	.zero		1


	//----- nvinfo : EIATTR_EXIT_INSTR_OFFSETS
	.align		4
        /*0058*/ 	.byte	0x04, 0x1c
        /*005a*/ 	.short	(.L_17 - .L_16)


	//   ....[0]....
.L_16:
        /*005c*/ 	.word	0x000008b0


	//----- nvinfo : EIATTR_CBANK_PARAM_SIZE
	.align		4
.L_17:
        /*0060*/ 	.byte	0x03, 0x19
        /*0062*/ 	.short	0x001c


	//----- nvinfo : EIATTR_PARAM_CBANK
	.align		4
        /*0064*/ 	.byte	0x04, 0x0a
        /*0066*/ 	.short	(.L_19 - .L_18)
	.align		4
.L_18:
        /*0068*/ 	.word	index@(.nv.constant0._Z6matmulPiS_S_i)
        /*006c*/ 	.short	0x0380
        /*006e*/ 	.short	0x001c


	//----- nvinfo : EIATTR_SW_WAR
	.align		4
.L_19:
        /*0070*/ 	.byte	0x04, 0x36
        /*0072*/ 	.short	(.L_21 - .L_20)
.L_20:
        /*0074*/ 	.word	0x00000008
.L_21:


//--------------------- .nv.callgraph             --------------------------
	.section	.nv.callgraph,"",@"SHT_CUDA_CALLGRAPH"
	.align	4
	.sectionentsize	8
	.align		4
        /*0000*/ 	.word	0x00000000
	.align		4
        /*0004*/ 	.word	0xffffffff
	.align		4
        /*0008*/ 	.word	0x00000000
	.align		4
        /*000c*/ 	.word	0xfffffffe
	.align		4
        /*0010*/ 	.word	0x00000000
	.align		4
        /*0014*/ 	.word	0xfffffffd
	.align		4
        /*0018*/ 	.word	0x00000000
	.align		4
        /*001c*/ 	.word	0xfffffffc


//--------------------- .text._Z6matmulPiS_S_i    --------------------------
	.section	.text._Z6matmulPiS_S_i,"ax",@progbits
	.align	128
        .global         _Z6matmulPiS_S_i
        .type           _Z6matmulPiS_S_i,@function
        .size           _Z6matmulPiS_S_i,(.L_x_5 - _Z6matmulPiS_S_i)
        .other          _Z6matmulPiS_S_i,@"STO_CUDA_ENTRY STV_DEFAULT"
_Z6matmulPiS_S_i:
.text._Z6matmulPiS_S_i:
[----:B------:R-:W-:Y:S08]  /*0000*/  LDC R1, c[0x0][0x37c] ;  /* 0x0000df00ff017b82 */ /* 0x000ff00000000800 */
[----:B------:R-:W0:Y:S01]  /*0010*/  LDC R0, c[0x0][0x398] ;  /* 0x0000e600ff007b82 */ /* 0x000e220000000800 */
[----:B------:R-:W1:Y:S01]  /*0020*/  S2R R18, SR_TID.X ;  /* 0x0000000000127919 */ /* 0x000e620000002100 */
[----:B------:R-:W2:Y:S01]  /*0030*/  LDCU.64 UR4, c[0x0][0x358] ;  /* 0x00006b00ff0477ac */ /* 0x000ea20008000a00 */
[----:B------:R-:W-:Y:S01]  /*0040*/  HFMA2 R24, -RZ, RZ, 0, 0 ;  /* 0x00000000ff187431 */ /* 0x000fe200000001ff */
[----:B------:R-:W3:Y:S04]  /*0050*/  S2R R2, SR_TID.Y ;  /* 0x0000000000027919 */ /* 0x000ee80000002200 */
[----:B------:R-:W3:Y:S08]  /*0060*/  LDC R17, c[0x0][0x364] ;  /* 0x0000d900ff117b82 */ /* 0x000ef00000000800 */
[----:B------:R-:W1:Y:S08]  /*0070*/  S2UR UR7, SR_CTAID.X ;  /* 0x00000000000779c3 */ /* 0x000e700000002500 */
[----:B------:R-:W1:Y:S01]  /*0080*/  LDC R19, c[0x0][0x360] ;  /* 0x0000d800ff137b82 */ /* 0x000e620000000800 */
[----:B------:R-:W4:Y:S01]  /*0090*/  LDCU UR8, c[0x0][0x370] ;  /* 0x00006e00ff0877ac */ /* 0x000f220008000800 */
[----:B0-----:R-:W-:-:S06]  /*00a0*/  ISETP.GE.AND P0, PT, R0, 0x1, PT ;  /* 0x000000010000780c */ /* 0x001fcc0003f06270 */
[----:B------:R-:W3:Y:S01]  /*00b0*/  S2UR UR6, SR_CTAID.Y ;  /* 0x00000000000679c3 */ /* 0x000ee20000002600 */
[C---:B-1----:R-:W-:Y:S02]  /*00c0*/  IMAD R18, R19.reuse, UR7, R18 ;  /* 0x0000000713127c24 */ /* 0x042fe4000f8e0212 */
[----:B----4-:R-:W-:Y:S02]  /*00d0*/  IMAD R19, R19, UR8, RZ ;  /* 0x0000000813137c24 */ /* 0x010fe4000f8e02ff */
[----:B---3--:R-:W-:Y:S02]  /*00e0*/  IMAD R17, R17, UR6, R2 ;  /* 0x0000000611117c24 */ /* 0x008fe4000f8e0202 */
[----:B--2---:R-:W-:Y:S05]  /*00f0*/  @!P0 BRA `(.L_x_0) ;  /* 0x0000000400dc8947 */ /* 0x004fea0003800000 */
[C---:B------:R-:W-:Y:S01]  /*0100*/  ISETP.GE.U32.AND P1, PT, R0.reuse, 0x8, PT ;  /* 0x000000080000780c */ /* 0x040fe20003f26070 */
[----:B------:R-:W-:Y:S01]  /*0110*/  IMAD R20, R17, R0, RZ ;  /* 0x0000000011147224 */ /* 0x000fe200078e02ff */
[----:B------:R-:W-:Y:S02]  /*0120*/  LOP3.LUT R27, R0, 0x7, RZ, 0xc0, !PT ;  /* 0x00000007001b7812 */ /* 0x000fe400078ec0ff */
[----:B------:R-:W-:Y:S02]  /*0130*/  MOV R21, RZ ;  /* 0x000000ff00157202 */ /* 0x000fe40000000f00 */
[----:B------:R-:W-:Y:S02]  /*0140*/  ISETP.NE.AND P0, PT, R27, RZ, PT ;  /* 0x000000ff1b00720c */ /* 0x000fe40003f05270 */
[----:B------:R-:W-:-:S05]  /*0150*/  MOV R24, RZ ;  /* 0x000000ff00187202 */ /* 0x000fca0000000f00 */
[----:B------:R-:W-:Y:S06]  /*0160*/  @!P1 BRA `(.L_x_1) ;  /* 0x0000000000c09947 */ /* 0x000fec0003800000 */
[----:B------:R-:W0:Y:S01]  /*0170*/  LDC.64 R2, c[0x0][0x380] ;  /* 0x0000e000ff027b82 */ /* 0x000e220000000a00 */
[----:B------:R-:W-:Y:S02]  /*0180*/  LOP3.LUT R21, R0, 0x7ffffff8, RZ, 0xc0, !PT ;  /* 0x7ffffff800157812 */ /* 0x000fe400078ec0ff */
[----:B------:R-:W-:Y:S02]  /*0190*/  MOV R24, RZ ;  /* 0x000000ff00187202 */ /* 0x000fe40000000f00 */
[----:B------:R-:W-:Y:S02]  /*01a0*/  MOV R16, R18 ;  /* 0x0000001200107202 */ /* 0x000fe40000000f00 */
[----:B------:R-:W-:Y:S01]  /*01b0*/  IADD3 R22, PT, PT, -R21, RZ, RZ ;  /* 0x000000ff15167210 */ /* 0x000fe20007ffe1ff */
[----:B0-----:R-:W-:-:S03]  /*01c0*/  IMAD.WIDE.U32 R2, R20, 0x4, R2 ;  /* 0x0000000414027825 */ /* 0x001fc600078e0002 */
[----:B------:R-:W-:-:S04]  /*01d0*/  IADD3 R4, P1, PT, R2, 0x10, RZ ;  /* 0x0000001002047810 */ /* 0x000fc80007f3e0ff */
[----:B------:R-:W-:-:S09]  /*01e0*/  IADD3.X R3, PT, PT, RZ, R3, RZ, P1, !PT ;  /* 0x00000003ff037210 */ /* 0x000fd20000ffe4ff */
.L_x_2:
[----:B------:R-:W0:Y:S01]  /*01f0*/  LDC.64 R14, c[0x0][0x388] ;  /* 0x0000e200ff0e7b82 */ /* 0x000e220000000a00 */
[----:B------:R-:W-:-:S05]  /*0200*/  MOV R2, R4 ;  /* 0x0000000400027202 */ /* 0x000fca0000000f00 */
[----:B------:R-:W2:Y:S04]  /*0210*/  LDG.E R25, desc[UR4][R2.64+-0x10] ;  /* 0xfffff00402197981 */ /* 0x000ea8000c1e1900 */
[----:B------:R-:W3:Y:S04]  /*0220*/  LDG.E R23, desc[UR4][R2.64+-0xc] ;  /* 0xfffff40402177981 */ /* 0x000ee8000c1e1900 */
[----:B------:R-:W4:Y:S04]  /*0230*/  LDG.E R29, desc[UR4][R2.64+-0x8] ;  /* 0xfffff804021d7981 */ /* 0x000f28000c1e1900 */
[----:B------:R-:W5:Y:S01]  /*0240*/  LDG.E R28, desc[UR4][R2.64+-0x4] ;  /* 0xfffffc04021c7981 */ /* 0x000f62000c1e1900 */
[----:B0-----:R-:W-:-:S05]  /*0250*/  IMAD.WIDE R14, R16, 0x4, R14 ;  /* 0x00000004100e7825 */ /* 0x001fca00078e020e */
[----:B------:R0:W2:Y:S01]  /*0260*/  LDG.E R26, desc[UR4][R14.64] ;  /* 0x000000040e1a7981 */ /* 0x0000a2000c1e1900 */
[----:B------:R-:W-:-:S04]  /*0270*/  IMAD.WIDE R12, R19, 0x4, R14 ;  /* 0x00000004130c7825 */ /* 0x000fc800078e020e */
[C---:B------:R-:W-:Y:S02]  /*0280*/  IMAD.WIDE R4, R19.reuse, 0x4, R12 ;  /* 0x0000000413047825 */ /* 0x040fe400078e020c */
[----:B------:R-:W3:Y:S02]  /*0290*/  LDG.E R12, desc[UR4][R12.64] ;  /* 0x000000040c0c7981 */ /* 0x000ee4000c1e1900 */
[C---:B------:R-:W-:Y:S02]  /*02a0*/  IMAD.WIDE R8, R19.reuse, 0x4, R4 ;  /* 0x0000000413087825 */ /* 0x040fe400078e0204 */
[----:B------:R-:W4:Y:S02]  /*02b0*/  LDG.E R4, desc[UR4][R4.64] ;  /* 0x0000000404047981 */ /* 0x000f24000c1e1900 */
[C---:B------:R-:W-:Y:S02]  /*02c0*/  IMAD.WIDE R6, R19.reuse, 0x4, R8 ;  /* 0x0000000413067825 */ /* 0x040fe400078e0208 */
[----:B------:R-:W5:Y:S02]  /*02d0*/  LDG.E R8, desc[UR4][R8.64] ;  /* 0x0000000408087981 */ /* 0x000f64000c1e1900 */
[----:B------:R-:W-:-:S02]  /*02e0*/  IMAD.WIDE R10, R19, 0x4, R6 ;  /* 0x00000004130a7825 */ /* 0x000fc400078e0206 */
[----:B------:R-:W5:Y:S04]  /*02f0*/  LDG.E R5, desc[UR4][R2.64] ;  /* 0x0000000402057981 */ /* 0x000f68000c1e1900 */
[----:B------:R-:W5:Y:S01]  /*0300*/  LDG.E R6, desc[UR4][R6.64] ;  /* 0x0000000406067981 */ /* 0x000f62000c1e1900 */
[----:B0-----:R-:W-:-:S03]  /*0310*/  IMAD.WIDE R14, R19, 0x4, R10 ;  /* 0x00000004130e7825 */ /* 0x001fc600078e020a */
[----:B------:R-:W5:Y:S04]  /*0320*/  LDG.E R10, desc[UR4][R10.64] ;  /* 0x000000040a0a7981 */ /* 0x000f68000c1e1900 */
[----:B------:R-:W5:Y:S04]  /*0330*/  LDG.E R13, desc[UR4][R14.64] ;  /* 0x000000040e0d7981 */ /* 0x000f68000c1e1900 */
[----:B------:R-:W5:Y:S04]  /*0340*/  LDG.E R7, desc[UR4][R2.64+0x4] ;  /* 0x0000040402077981 */ /* 0x000f68000c1e1900 */
[----:B------:R-:W5:Y:S01]  /*0350*/  LDG.E R9, desc[UR4][R2.64+0xc] ;  /* 0x00000c0402097981 */ /* 0x000f62000c1e1900 */
[----:B--2---:R-:W-:-:S02]  /*0360*/  IMAD R26, R25, R26, R24 ;  /* 0x0000001a191a7224 */ /* 0x004fc400078e0218 */
[----:B------:R-:W-:Y:S02]  /*0370*/  IMAD.WIDE R24, R19, 0x4, R14 ;  /* 0x0000000413187825 */ /* 0x000fe400078e020e */
[----:B------:R0:W2:Y:S04]  /*0380*/  LDG.E R14, desc[UR4][R2.64+0x8] ;  /* 0x00000804020e7981 */ /* 0x0000a8000c1e1900 */
[----:B------:R-:W2:Y:S01]  /*0390*/  LDG.E R24, desc[UR4][R24.64] ;  /* 0x0000000418187981 */ /* 0x000ea2000c1e1900 */
[----:B---3--:R-:W-:Y:S01]  /*03a0*/  IMAD R12, R23, R12, R26 ;  /* 0x0000000c170c7224 */ /* 0x008fe200078e021a */
[----:B------:R-:W-:-:S03]  /*03b0*/  IADD3 R22, PT, PT, R22, 0x8, RZ ;  /* 0x0000000816167810 */ /* 0x000fc60007ffe0ff */
[----:B----4-:R-:W-:Y:S01]  /*03c0*/  IMAD R29, R29, R4, R12 ;  /* 0x000000041d1d7224 */ /* 0x010fe200078e020c */
[----:B------:R-:W-:-:S03]  /*03d0*/  ISETP.NE.AND P1, PT, R22, RZ, PT ;  /* 0x000000ff1600720c */ /* 0x000fc60003f25270 */
[----:B-----5:R-:W-:Y:S01]  /*03e0*/  IMAD R8, R28, R8, R29 ;  /* 0x000000081c087224 */ /* 0x020fe200078e021d */
[----:B------:R-:W-:-:S03]  /*03f0*/  IADD3 R4, P2, PT, R2, 0x20, RZ ;  /* 0x0000002002047810 */ /* 0x000fc60007f5e0ff */
[----:B------:R-:W-:Y:S01]  /*0400*/  IMAD R5, R5, R6, R8 ;  /* 0x0000000605057224 */ /* 0x000fe200078e0208 */
[----:B0-----:R-:W-:Y:S02]  /*0410*/  IADD3.X R3, PT, PT, RZ, R3, RZ, P2, !PT ;  /* 0x00000003ff037210 */ /* 0x001fe400017fe4ff */
[----:B------:R-:W-:Y:S01]  /*0420*/  LEA R16, R19, R16, 0x3 ;  /* 0x0000001013107211 */ /* 0x000fe200078e18ff */
[----:B------:R-:W-:-:S04]  /*0430*/  IMAD R5, R7, R10, R5 ;  /* 0x0000000a07057224 */ /* 0x000fc800078e0205 */
[----:B--2---:R-:W-:-:S04]  /*0440*/  IMAD R5, R14, R13, R5 ;  /* 0x0000000d0e057224 */ /* 0x004fc800078e0205 */
[----:B------:R-:W-:Y:S01]  /*0450*/  IMAD R24, R9, R24, R5 ;  /* 0x0000001809187224 */ /* 0x000fe200078e0205 */
[----:B------:R-:W-:Y:S06]  /*0460*/  @P1 BRA `(.L_x_2) ;  /* 0xfffffffc00601947 */ /* 0x000fec000383ffff */
.L_x_1:
[----:B------:R-:W-:Y:S05]  /*0470*/  @!P0 BRA `(.L_x_0) ;  /* 0x0000000000fc8947 */ /* 0x000fea0003800000 */
[----:B------:R-:W-:Y:S02]  /*0480*/  ISETP.GE.U32.AND P1, PT, R27, 0x4, PT ;  /* 0x000000041b00780c */ /* 0x000fe40003f26070 */
[----:B------:R-:W-:-:S04]  /*0490*/  LOP3.LUT R14, R0, 0x3, RZ, 0xc0, !PT ;  /* 0x00000003000e7812 */ /* 0x000fc800078ec0ff */
[----:B------:R-:W-:-:S07]  /*04a0*/  ISETP.NE.AND P0, PT, R14, RZ, PT ;  /* 0x000000ff0e00720c */ /* 0x000fce0003f05270 */
[----:B------:R-:W-:Y:S06]  /*04b0*/  @!P1 BRA `(.L_x_3) ;  /* 0x00000000006c9947 */ /* 0x000fec0003800000 */
[----:B------:R-:W0:Y:S01]  /*04c0*/  LDC.64 R4, c[0x0][0x388] ;  /* 0x0000e200ff047b82 */ /* 0x000e220000000a00 */
[----:B------:R-:W1:Y:S01]  /*04d0*/  LDCU.64 UR6, c[0x0][0x380] ;  /* 0x00007000ff0677ac */ /* 0x000e620008000a00 */
[-C--:B------:R-:W-:Y:S01]  /*04e0*/  IMAD R7, R19, R21.reuse, R18 ;  /* 0x0000001513077224 */ /* 0x080fe200078e0212 */
[CC--:B------:R-:W-:Y:S02]  /*04f0*/  IADD3 R3, PT, PT, R20.reuse, R21.reuse, RZ ;  /* 0x0000001514037210 */ /* 0x0c0fe40007ffe0ff */
[----:B------:R-:W-:-:S03]  /*0500*/  IADD3 R8, P1, PT, R20, R21, RZ ;  /* 0x0000001514087210 */ /* 0x000fc60007f3e0ff */
[----:B------:R-:W2:Y:S01]  /*0510*/  LDC.64 R12, c[0x0][0x380] ;  /* 0x0000e000ff0c7b82 */ /* 0x000ea20000000a00 */
[----:B0-----:R-:W-:-:S04]  /*0520*/  IMAD.WIDE R4, R7, 0x4, R4 ;  /* 0x0000000407047825 */ /* 0x001fc800078e0204 */
[----:B------:R-:W-:Y:S02]  /*0530*/  IMAD.WIDE R6, R19, 0x4, R4 ;  /* 0x0000000413067825 */ /* 0x000fe400078e0204 */
[----:B------:R-:W3:Y:S02]  /*0540*/  LDG.E R4, desc[UR4][R4.64] ;  /* 0x0000000404047981 */ /* 0x000ee4000c1e1900 */
[----:B--2---:R-:W-:Y:S01]  /*0550*/  IMAD.WIDE.U32 R12, R3, 0x4, R12 ;  /* 0x00000004030c7825 */ /* 0x004fe200078e000c */
[----:B------:R-:W-:Y:S02]  /*0560*/  IADD3.X R3, PT, PT, RZ, RZ, RZ, P1, !PT ;  /* 0x000000ffff037210 */ /* 0x000fe40000ffe4ff */
[----:B-1----:R-:W-:-:S03]  /*0570*/  LEA R2, P1, R8, UR6, 0x2 ;  /* 0x0000000608027c11 */ /* 0x002fc6000f8210ff */
[----:B------:R-:W3:Y:S01]  /*0580*/  LDG.E R13, desc[UR4][R12.64] ;  /* 0x000000040c0d7981 */ /* 0x000ee2000c1e1900 */
[----:B------:R-:W-:Y:S01]  /*0590*/  LEA.HI.X R3, R8, UR7, R3, 0x2, P1 ;  /* 0x0000000708037c11 */ /* 0x000fe200088f1403 */
[C---:B------:R-:W-:Y:S02]  /*05a0*/  IMAD.WIDE R8, R19.reuse, 0x4, R6 ;  /* 0x0000000413087825 */ /* 0x040fe400078e0206 */
[----:B------:R-:W2:Y:S04]  /*05b0*/  LDG.E R6, desc[UR4][R6.64] ;  /* 0x0000000406067981 */ /* 0x000ea8000c1e1900 */
[----:B------:R-:W2:Y:S01]  /*05c0*/  LDG.E R15, desc[UR4][R2.64+0x4] ;  /* 0x00000404020f7981 */ /* 0x000ea2000c1e1900 */
[----:B------:R-:W-:-:S03]  /*05d0*/  IMAD.WIDE R10, R19, 0x4, R8 ;  /* 0x00000004130a7825 */ /* 0x000fc600078e0208 */
[----:B------:R-:W4:Y:S04]  /*05e0*/  LDG.E R22, desc[UR4][R8.64] ;  /* 0x0000000408167981 */ /* 0x000f28000c1e1900 */
[----:B------:R-:W4:Y:S04]  /*05f0*/  LDG.E R16, desc[UR4][R2.64+0x8] ;  /* 0x0000080402107981 */ /* 0x000f28000c1e1900 */
[----:B------:R-:W5:Y:S04]  /*0600*/  LDG.E R26, desc[UR4][R2.64+0xc] ;  /* 0x00000c04021a7981 */ /* 0x000f68000c1e1900 */
[----:B------:R-:W5:Y:S01]  /*0610*/  LDG.E R10, desc[UR4][R10.64] ;  /* 0x000000040a0a7981 */ /* 0x000f62000c1e1900 */
[----:B------:R-:W-:Y:S01]  /*0620*/  IADD3 R21, PT, PT, R21, 0x4, RZ ;  /* 0x0000000415157810 */ /* 0x000fe20007ffe0ff */
[----:B---3--:R-:W-:-:S04]  /*0630*/  IMAD R24, R13, R4, R24 ;  /* 0x000000040d187224 */ /* 0x008fc800078e0218 */
[----:B--2---:R-:W-:-:S04]  /*0640*/  IMAD R15, R15, R6, R24 ;  /* 0x000000060f0f7224 */ /* 0x004fc800078e0218 */
[----:B----4-:R-:W-:-:S04]  /*0650*/  IMAD R15, R16, R22, R15 ;  /* 0x00000016100f7224 */ /* 0x010fc800078e020f */
[----:B-----5:R-:W-:-:S07]  /*0660*/  IMAD R24, R26, R10, R15 ;  /* 0x0000000a1a187224 */ /* 0x020fce00078e020f */
.L_x_3:
[----:B------:R-:W-:Y:S05]  /*0670*/  @!P0 BRA `(.L_x_0) ;  /* 0x00000000007c8947 */ /* 0x000fea0003800000 */
[----:B------:R-:W-:Y:S01]  /*0680*/  ISETP.NE.AND P1, PT, R14, 0x1, PT ;  /* 0x000000010e00780c */ /* 0x000fe20003f25270 */
[----:B------:R-:W0:Y:S01]  /*0690*/  LDC.64 R10, c[0x0][0x380] ;  /* 0x0000e000ff0a7b82 */ /* 0x000e220000000a00 */
[----:B------:R-:W-:-:S04]  /*06a0*/  LOP3.LUT R0, R0, 0x1, RZ, 0xc0, !PT ;  /* 0x0000000100007812 */ /* 0x000fc800078ec0ff */
[----:B------:R-:W-:-:S03]  /*06b0*/  ISETP.NE.U32.AND P0, PT, R0, 0x1, PT ;  /* 0x000000010000780c */ /* 0x000fc60003f05070 */
[----:B------:R-:W1:Y:S04]  /*06c0*/  LDC.64 R8, c[0x0][0x388] ;  /* 0x0000e200ff087b82 */ /* 0x000e680000000a00 */
[CC--:B------:R-:W-:Y:S02]  /*06d0*/  @P1 IADD3 R13, PT, PT, R20.reuse, R21.reuse, RZ ;  /* 0x00000015140d1210 */ /* 0x0c0fe40007ffe0ff */
[----:B------:R-:W-:Y:S02]  /*06e0*/  @P1 IADD3 R0, P2, PT, R20, R21, RZ ;  /* 0x0000001514001210 */ /* 0x000fe40007f5e0ff */
[----:B------:R-:W2:Y:S02]  /*06f0*/  @P1 LDC.64 R2, c[0x0][0x380] ;  /* 0x0000e000ff021b82 */ /* 0x000ea40000000a00 */
[----:B------:R-:W-:-:S06]  /*0700*/  @P1 IADD3.X R12, PT, PT, RZ, RZ, RZ, P2, !PT ;  /* 0x000000ffff0c1210 */ /* 0x000fcc00017fe4ff */
[----:B------:R-:W3:Y:S01]  /*0710*/  LDC.64 R4, c[0x0][0x380] ;  /* 0x0000e000ff047b82 */ /* 0x000ee20000000a00 */
[----:B0-----:R-:W-:-:S04]  /*0720*/  @P1 IMAD.WIDE.U32 R10, R13, 0x4, R10 ;  /* 0x000000040d0a1825 */ /* 0x001fc800078e000a */
[----:B------:R-:W-:Y:S01]  /*0730*/  @P1 IMAD R13, R19, R21, R18 ;  /* 0x00000015130d1224 */ /* 0x000fe200078e0212 */
[----:B------:R-:W-:Y:S01]  /*0740*/  @P1 IADD3 R21, PT, PT, R21, 0x2, RZ ;  /* 0x0000000215151810 */ /* 0x000fe20007ffe0ff */
[----:B------:R-:W4:Y:S01]  /*0750*/  @P1 LDG.E R11, desc[UR4][R10.64] ;  /* 0x000000040a0b1981 */ /* 0x000f22000c1e1900 */
[----:B------:R-:W0:Y:S01]  /*0760*/  LDC.64 R6, c[0x0][0x388] ;  /* 0x0000e200ff067b82 */ /* 0x000e220000000a00 */
[----:B-1----:R-:W-:Y:S01]  /*0770*/  @P1 IMAD.WIDE R8, R13, 0x4, R8 ;  /* 0x000000040d081825 */ /* 0x002fe200078e0208 */
[-C--:B------:R-:W-:Y:S02]  /*0780*/  @!P0 IADD3 R15, PT, PT, R20, R21.reuse, RZ ;  /* 0x00000015140f8210 */ /* 0x080fe40007ffe0ff */
[----:B--2---:R-:W-:Y:S01]  /*0790*/  @P1 LEA R2, P2, R0, R2, 0x2 ;  /* 0x0000000200021211 */ /* 0x004fe200078410ff */
[----:B------:R-:W-:-:S03]  /*07a0*/  @!P0 IMAD R21, R19, R21, R18 ;  /* 0x0000001513158224 */ /* 0x000fc600078e0212 */
[----:B------:R-:W-:Y:S01]  /*07b0*/  @P1 LEA.HI.X R3, R0, R3, R12, 0x2, P2 ;  /* 0x0000000300031211 */ /* 0x000fe200010f140c */
[----:B------:R-:W-:Y:S01]  /*07c0*/  @P1 IMAD.WIDE R12, R19, 0x4, R8 ;  /* 0x00000004130c1825 */ /* 0x000fe200078e0208 */
[----:B------:R-:W4:Y:S03]  /*07d0*/  @P1 LDG.E R0, desc[UR4][R8.64] ;  /* 0x0000000408001981 */ /* 0x000f26000c1e1900 */
[----:B---3--:R-:W-:Y:S01]  /*07e0*/  @!P0 IMAD.WIDE.U32 R4, R15, 0x4, R4 ;  /* 0x000000040f048825 */ /* 0x008fe200078e0004 */
[----:B------:R-:W2:Y:S04]  /*07f0*/  @P1 LDG.E R3, desc[UR4][R2.64+0x4] ;  /* 0x0000040402031981 */ /* 0x000ea8000c1e1900 */
[----:B------:R-:W2:Y:S01]  /*0800*/  @P1 LDG.E R12, desc[UR4][R12.64] ;  /* 0x000000040c0c1981 */ /* 0x000ea2000c1e1900 */
[----:B0-----:R-:W-:-:S03]  /*0810*/  @!P0 IMAD.WIDE R6, R21, 0x4, R6 ;  /* 0x0000000415068825 */ /* 0x001fc600078e0206 */
[----:B------:R-:W3:Y:S04]  /*0820*/  @!P0 LDG.E R5, desc[UR4][R4.64] ;  /* 0x0000000404058981 */ /* 0x000ee8000c1e1900 */
[----:B------:R-:W3:Y:S01]  /*0830*/  @!P0 LDG.E R6, desc[UR4][R6.64] ;  /* 0x0000000406068981 */ /* 0x000ee2000c1e1900 */
[----:B----4-:R-:W-:-:S04]  /*0840*/  @P1 IMAD R0, R11, R0, R24 ;  /* 0x000000000b001224 */ /* 0x010fc800078e0218 */
[----:B--2---:R-:W-:-:S04]  /*0850*/  @P1 IMAD R24, R3, R12, R0 ;  /* 0x0000000c03181224 */ /* 0x004fc800078e0200 */
[----:B---3--:R-:W-:-:S07]  /*0860*/  @!P0 IMAD R24, R5, R6, R24 ;  /* 0x0000000605188224 */ /* 0x008fce00078e0218 */
.L_x_0:
[----:B------:R-:W0:Y:S01]  /*0870*/  LDC.64 R2, c[0x0][0x390] ;  /* 0x0000e400ff027b82 */ /* 0x000e220000000a00 */
[----:B------:R-:W-:-:S04]  /*0880*/  IMAD R17, R17, R19, R18 ;  /* 0x0000001311117224 */ /* 0x000fc800078e0212 */
[----:B0-----:R-:W-:-:S05]  /*0890*/  IMAD.WIDE R2, R17, 0x4, R2 ;  /* 0x0000000411027825 */ /* 0x001fca00078e0202 */
[----:B------:R-:W-:Y:S01]  /*08a0*/  STG.E desc[UR4][R2.64], R24 ;  /* 0x0000001802007986 */ /* 0x000fe2000c101904 */
[----:B------:R-:W-:Y:S05]  /*08b0*/  EXIT ;  /* 0x000000000000794d */ /* 0x000fea0003800000 */
.L_x_4:
[----:B------:R-:W-:-:S00]  /*08c0*/  BRA `(.L_x_4) ;  /* 0xfffffffc00fc7947 */ /* 0x000fc0000383ffff */
[----:B------:R-:W-:-:S00]  /*08d0*/  NOP ;  /* 0x0000000000007918 */ /* 0x000fc00000000000 */
        /* <DEDUP_REMOVED lines=10> */
.L_x_5:


//--------------------- .nv.shared.reserved.0     --------------------------
	.section	.nv.shared.reserved.0,"aw",@nobits
	.weak		__nv_reservedSMEM_offset_0_alias
	.size		__nv_reservedSMEM_offset_0_alias, 0, 64
	.other		__nv_reservedSMEM_offset_0_alias,@"STO_CUDA_RESERVED_SHARED STV_DEFAULT"
__nv_reservedSMEM_offset_0_alias:
	.zero		0
	.zero		64


//--------------------- .nv.constant0._Z6matmulPiS_S_i --------------------------
	.section	.nv.constant0._Z6matmulPiS_S_i,"a",@progbits
	.sectionflags	@""
	.align	4
.nv.constant0._Z6matmulPiS_S_i:
	.zero		924


//--------------------- SYMBOLS --------------------------

	.type		.nv.reservedSmem.offset0,@object
	.size		.nv.reservedSmem.offset0,0x4
